//
// Generated by NVIDIA NVVM Compiler
//
// Compiler Build ID: CL-36424714
// Cuda compilation tools, release 13.0, V13.0.88
// Based on NVVM 20.0.0
//

.version 9.0
.target sm_100
.address_size 64

	// .globl	_Z14src_cmp_kernelifPfi

.visible .entry _Z14src_cmp_kernelifPfi(
	.param .u32 _Z14src_cmp_kernelifPfi_param_0,
	.param .f32 _Z14src_cmp_kernelifPfi_param_1,
	.param .u64 .ptr .align 1 _Z14src_cmp_kernelifPfi_param_2,
	.param .u32 _Z14src_cmp_kernelifPfi_param_3
)
{
	.reg .pred 	%p<10>;
	.reg .b32 	%r<15>;
	.reg .b32 	%f<80>;
	.reg .b64 	%rd<3>;

	ld.param.u32 	%r1, [_Z14src_cmp_kernelifPfi_param_0];
	ld.param.f32 	%f8, [_Z14src_cmp_kernelifPfi_param_1];
	ld.param.u64 	%rd1, [_Z14src_cmp_kernelifPfi_param_2];
	cvt.rn.f32.s32 	%f9, %r1;
	fma.rn.f32 	%f10, %f8, %f9, 0fB0CE288E;
	div.rn.f32 	%f1, %f10, 0f3009705F;
	abs.f32 	%f2, %f1;
	setp.eq.f32 	%p1, %f1, 0f3F800000;
	mov.f32 	%f79, 0f3F800000;
	@%p1 bra 	$L__BB0_5;
	setp.num.f32 	%p2, %f2, %f2;
	@%p2 bra 	$L__BB0_3;
	mov.f32 	%f66, 0f40000000;
	add.rn.f32 	%f79, %f1, %f66;
	bra.uni 	$L__BB0_5;
$L__BB0_3:
	setp.lt.f32 	%p3, %f2, 0f00800000;
	mul.f32 	%f11, %f2, 0f4B800000;
	selp.f32 	%f12, %f11, %f2, %p3;
	mov.b32 	%r2, %f12;
	add.s32 	%r3, %r2, -1060439283;
	and.b32  	%r4, %r3, -8388608;
	sub.s32 	%r5, %r2, %r4;
	mov.b32 	%f13, %r5;
	cvt.rn.f32.s32 	%f14, %r4;
	selp.f32 	%f15, 0fC1C00000, 0f00000000, %p3;
	fma.rn.f32 	%f16, %f14, 0f34000000, %f15;
	add.f32 	%f17, %f13, 0fBF800000;
	add.f32 	%f18, %f13, 0f3F800000;
	rcp.approx.ftz.f32 	%f19, %f18;
	add.f32 	%f20, %f17, %f17;
	mul.f32 	%f21, %f20, %f19;
	mul.f32 	%f22, %f21, %f21;
	neg.f32 	%f23, %f21;
	sub.f32 	%f24, %f17, %f21;
	add.f32 	%f25, %f24, %f24;
	fma.rn.f32 	%f26, %f23, %f17, %f25;
	mul.rn.f32 	%f27, %f19, %f26;
	fma.rn.f32 	%f28, %f22, 0f3A2C32E4, 0f3B52E7DB;
	fma.rn.f32 	%f29, %f28, %f22, 0f3C93BB73;
	fma.rn.f32 	%f30, %f29, %f22, 0f3DF6384F;
	mul.rn.f32 	%f31, %f30, %f22;
	fma.rn.f32 	%f32, %f21, 0f3FB8AA3B, %f16;
	mul.f32 	%f33, %f31, 0f40400000;
	sub.f32 	%f34, %f16, %f32;
	fma.rn.f32 	%f35, %f21, 0f3FB8AA3B, %f34;
	fma.rn.f32 	%f36, %f27, 0f3FB8AA3B, %f35;
	fma.rn.f32 	%f37, %f21, 0f32A55E34, %f36;
	fma.rn.f32 	%f38, %f33, %f27, %f37;
	fma.rn.f32 	%f39, %f31, %f21, %f38;
	add.rn.f32 	%f40, %f32, %f39;
	mov.f32 	%f41, 0f40000000;
	mul.rn.f32 	%f42, %f40, %f41;
	cvt.rni.f32.f32 	%f43, %f42;
	sub.f32 	%f44, %f42, %f43;
	neg.f32 	%f45, %f42;
	fma.rn.f32 	%f46, %f40, 0f40000000, %f45;
	neg.f32 	%f47, %f32;
	add.rn.f32 	%f48, %f40, %f47;
	neg.f32 	%f49, %f48;
	add.rn.f32 	%f50, %f39, %f49;
	fma.rn.f32 	%f51, %f50, 0f40000000, %f46;
	add.f32 	%f52, %f44, %f51;
	setp.gt.f32 	%p4, %f43, 0f00000000;
	selp.b32 	%r6, 0, -2097152000, %p4;
	setp.neu.f32 	%p5, %f1, 0f00000000;
	setp.neu.f32 	%p6, %f2, 0f7F800000;
	setp.lt.f32 	%p7, %f42, 0f00000000;
	selp.f32 	%f53, 0f00000000, 0f7F800000, %p7;
	abs.f32 	%f54, %f42;
	setp.gt.f32 	%p8, %f54, 0f43180000;
	cvt.rzi.s32.f32 	%r7, %f43;
	shl.b32 	%r8, %r7, 23;
	sub.s32 	%r9, %r8, %r6;
	mov.b32 	%f55, %r9;
	add.s32 	%r10, %r6, 2130706432;
	mov.b32 	%f56, %r10;
	fma.rn.f32 	%f57, %f52, 0f391FCB8E, 0f3AAF85ED;
	fma.rn.f32 	%f58, %f57, %f52, 0f3C1D9856;
	fma.rn.f32 	%f59, %f58, %f52, 0f3D6357BB;
	fma.rn.f32 	%f60, %f59, %f52, 0f3E75FDEC;
	fma.rn.f32 	%f61, %f60, %f52, 0f3F317218;
	fma.rn.f32 	%f62, %f61, %f52, 0f3F800000;
	mul.f32 	%f63, %f62, %f56;
	mul.f32 	%f64, %f63, %f55;
	selp.f32 	%f79, %f53, %f64, %p8;
	and.pred  	%p9, %p5, %p6;
	@%p9 bra 	$L__BB0_5;
	add.f32 	%f65, %f1, %f1;
	mov.b32 	%r11, %f65;
	and.b32  	%r12, %r11, 2147483647;
	mov.b32 	%f79, %r12;
$L__BB0_5:
	cvta.to.global.u64 	%rd2, %rd1;
	fma.rn.f32 	%f67, %f79, 0fBBBB989D, 0f3F000000;
	cvt.sat.f32.f32 	%f68, %f67;
	mov.f32 	%f69, 0f4B400001;
	mov.f32 	%f70, 0f437C0000;
	fma.rm.f32 	%f71, %f68, %f70, %f69;
	add.f32 	%f72, %f71, 0fCB40007F;
	neg.f32 	%f73, %f72;
	fma.rn.f32 	%f74, %f79, 0fBFB8AA3B, %f73;
	fma.rn.f32 	%f75, %f79, 0fB2A57060, %f74;
	mov.b32 	%r13, %f71;
	shl.b32 	%r14, %r13, 23;
	mov.b32 	%f76, %r14;
	ex2.approx.ftz.f32 	%f77, %f75;
	mul.f32 	%f78, %f77, %f76;
	st.global.f32 	[%rd2], %f78;
	ret;

}


// ===== COMPILED SASS (sm_100) =====

	.target	sm_100

	.elftype	@"ET_EXEC"


//--------------------- .note.nv.tkinfo           --------------------------
	.section	.note.nv.tkinfo,"",@"SHT_NOTE"
	.sectionflags	@"SHF_NOTE_NV_TKINFO"
	.tkinfo
        /*0018*/ 	.word	0x00000002
        /*0030*/ 	.string	""
        /*0030*/ 	.string	"ptxas"
        /*0030*/ 	.string	"Cuda compilation tools, release 13.0, V13.0.88"
        /*0030*/ 	.string	"Build cuda_13.0.r13.0/compiler.36424714_0"
        /*0030*/ 	.string	"-arch sm_100 -m 64 "



//--------------------- .note.nv.cuinfo           --------------------------
	.section	.note.nv.cuinfo,"",@"SHT_NOTE"
	.sectionflags	@"SHF_NOTE_NV_CUINFO"
        /*0018*/ 	.short	0x0002
        /*001a*/ 	.short	0x0064
        /*001c*/ 	.short	0x0082
	.zero		2


//--------------------- .nv.info                  --------------------------
	.section	.nv.info,"",@"SHT_CUDA_INFO"
	.align	4


	//----- nvinfo : EIATTR_REGCOUNT
	.align		4
        /*0000*/ 	.byte	0x04, 0x2f
        /*0002*/ 	.short	(.L_1 - .L_0)
	.align		4
.L_0:
        /*0004*/ 	.word	index@(_Z14src_cmp_kernelifPfi)
        /*0008*/ 	.word	0x00000010


	//----- nvinfo : EIATTR_FRAME_SIZE
	.align		4
.L_1:
        /*000c*/ 	.byte	0x04, 0x11
        /*000e*/ 	.short	(.L_3 - .L_2)
	.align		4
.L_2:
        /*0010*/ 	.word	index@($__internal_0_$__cuda_sm3x_div_rn_noftz_f32_slowpath)
        /*0014*/ 	.word	0x00000000


	//----- nvinfo : EIATTR_FRAME_SIZE
	.align		4
.L_3:
        /*0018*/ 	.byte	0x04, 0x11
        /*001a*/ 	.short	(.L_5 - .L_4)
	.align		4
.L_4:
        /*001c*/ 	.word	index@(_Z14src_cmp_kernelifPfi)
        /*0020*/ 	.word	0x00000000


	//----- nvinfo : EIATTR_MIN_STACK_SIZE
	.align		4
.L_5:
        /*0024*/ 	.byte	0x04, 0x12
        /*0026*/ 	.short	(.L_7 - .L_6)
	.align		4
.L_6:
        /*0028*/ 	.word	index@(_Z14src_cmp_kernelifPfi)
        /*002c*/ 	.word	0x00000000
.L_7:


//--------------------- .nv.compat                --------------------------
	.section	.nv.compat,"",@"SHT_CUDA_COMPAT_INFO"
	.align	4
        /*0000*/ 	.byte	0x02, 0x09, 0x00, 0x00, 0x02, 0x02, 0x01, 0x00, 0x02, 0x05, 0x05, 0x00, 0x03, 0x07, 0x01, 0x01
        /*0010*/ 	.byte	0x02, 0x03, 0x00, 0x00, 0x02, 0x06, 0x01, 0x00, 0x04, 0x0b, 0x08, 0x00, 0x01, 0x00, 0x00, 0x00
        /*0020*/ 	.byte	0x00, 0x00, 0x00, 0x00


//--------------------- .nv.info._Z14src_cmp_kernelifPfi --------------------------
	.section	.nv.info._Z14src_cmp_kernelifPfi,"",@"SHT_CUDA_INFO"
	.sectionflags	@""
	.align	4


	//----- nvinfo : EIATTR_CUDA_API_VERSION
	.align		4
        /*0000*/ 	.byte	0x04, 0x37
        /*0002*/ 	.short	(.L_9 - .L_8)
.L_8:
        /*0004*/ 	.word	0x00000082


	//----- nvinfo : EIATTR_KPARAM_INFO
	.align		4
.L_9:
        /*0008*/ 	.byte	0x04, 0x17
        /*000a*/ 	.short	(.L_11 - .L_10)
.L_10:
        /*000c*/ 	.word	0x00000000
        /*0010*/ 	.short	0x0003
        /*0012*/ 	.short	0x0010
        /*0014*/ 	.byte	0x00, 0xf0, 0x11, 0x00


	//----- nvinfo : EIATTR_KPARAM_INFO
	.align		4
.L_11:
        /*0018*/ 	.byte	0x04, 0x17
        /*001a*/ 	.short	(.L_13 - .L_12)
.L_12:
        /*001c*/ 	.word	0x00000000
        /*0020*/ 	.short	0x0002
        /*0022*/ 	.short	0x0008
        /*0024*/ 	.byte	0x00, 0xf5, 0x21, 0x00


	//----- nvinfo : EIATTR_KPARAM_INFO
	.align		4
.L_13:
        /*0028*/ 	.byte	0x04, 0x17
        /*002a*/ 	.short	(.L_15 - .L_14)
.L_14:
        /*002c*/ 	.word	0x00000000
        /*0030*/ 	.short	0x0001
        /*0032*/ 	.short	0x0004
        /*0034*/ 	.byte	0x00, 0xf0, 0x11, 0x00


	//----- nvinfo : EIATTR_KPARAM_INFO
	.align		4
.L_15:
        /*0038*/ 	.byte	0x04, 0x17
        /*003a*/ 	.short	(.L_17 - .L_16)
.L_16:
        /*003c*/ 	.word	0x00000000
        /*0040*/ 	.short	0x0000
        /*0042*/ 	.short	0x0000
        /*0044*/ 	.byte	0x00, 0xf0, 0x11, 0x00


	//----- nvinfo : EIATTR_SPARSE_MMA_MASK
	.align		4
.L_17:
        /*0048*/ 	.byte	0x03, 0x50
        /*004a*/ 	.short	0x0000


	//----- nvinfo : EIATTR_MAXREG_COUNT
	.align		4
        /*004c*/ 	.byte	0x03, 0x1b
        /*004e*/ 	.short	0x00ff


	//----- nvinfo : EIATTR_MERCURY_ISA_VERSION
	.align		4
        /*0050*/ 	.byte	0x03, 0x5f
        /*0052*/ 	.short	0x0101


	//----- nvinfo : EIATTR_VRC_CTA_INIT_COUNT
	.align		4
        /*0054*/ 	.byte	0x02, 0x4a
	.zero		1
	.zero		1


	//----- nvinfo : EIATTR_EXIT_INSTR_OFFSETS
	.align		4
        /*0058*/ 	.byte	0x04, 0x1c
        /*005a*/ 	.short	(.L_19 - .L_18)


	//   ....[0]....
.L_18:
        /*005c*/ 	.word	0x00000610


	//----- nvinfo : EIATTR_CRS_STACK_SIZE
	.align		4
.L_19:
        /*0060*/ 	.byte	0x04, 0x1e
        /*0062*/ 	.short	(.L_21 - .L_20)
.L_20:
        /*0064*/ 	.word	0x00000000


	//----- nvinfo : EIATTR_CBANK_PARAM_SIZE
	.align		4
.L_21:
        /*0068*/ 	.byte	0x03, 0x19
        /*006a*/ 	.short	0x0014


	//----- nvinfo : EIATTR_PARAM_CBANK
	.align		4
        /*006c*/ 	.byte	0x04, 0x0a
        /*006e*/ 	.short	(.L_23 - .L_22)
	.align		4
.L_22:
        /*0070*/ 	.word	index@(.nv.constant0._Z14src_cmp_kernelifPfi)
        /*0074*/ 	.short	0x0380
        /*0076*/ 	.short	0x0014


	//----- nvinfo : EIATTR_SW_WAR
	.align		4
.L_23:
        /*0078*/ 	.byte	0x04, 0x36
        /*007a*/ 	.short	(.L_25 - .L_24)
.L_24:
        /*007c*/ 	.word	0x00000008
.L_25:


//--------------------- .nv.callgraph             --------------------------
	.section	.nv.callgraph,"",@"SHT_CUDA_CALLGRAPH"
	.align	4
	.sectionentsize	8
	.align		4
        /*0000*/ 	.word	0x00000000
	.align		4
        /*0004*/ 	.word	0xffffffff
	.align		4
        /*0008*/ 	.word	0x00000000
	.align		4
        /*000c*/ 	.word	0xfffffffe
	.align		4
        /*0010*/ 	.word	0x00000000
	.align		4
        /*0014*/ 	.word	0xfffffffd
	.align		4
        /*0018*/ 	.word	0x00000000
	.align		4
        /*001c*/ 	.word	0xfffffffc


//--------------------- .text._Z14src_cmp_kernelifPfi --------------------------
	.section	.text._Z14src_cmp_kernelifPfi,"ax",@progbits
	.align	128
        .global         _Z14src_cmp_kernelifPfi
        .type           _Z14src_cmp_kernelifPfi,@function
        .size           _Z14src_cmp_kernelifPfi,(.L_x_11 - _Z14src_cmp_kernelifPfi)
        .other          _Z14src_cmp_kernelifPfi,@"STO_CUDA_ENTRY STV_DEFAULT"
_Z14src_cmp_kernelifPfi:
.text._Z14src_cmp_kernelifPfi:
[----:B------:R-:W-:Y:S08]  /*0000*/  LDC R1, c[0x0][0x37c] ;  /* 0x0000df00ff017b82 */ /* 0x000ff00000000800 */
[----:B------:R-:W0:Y:S01]  /*0010*/  LDC.64 R2, c[0x0][0x380] ;  /* 0x0000e000ff027b82 */ /* 0x000e220000000a00 */
[----:B------:R-:W-:Y:S01]  /*0020*/  HFMA2 R5, -RZ, RZ, 27.71875, 3664 ;  /* 0x4eee6b28ff057431 */ /* 0x000fe200000001ff */
[----:B------:R-:W-:-:S02]  /*0030*/  MOV R4, 0x3009705f ;  /* 0x3009705f00047802 */ /* 0x000fc40000000f00 */
[----:B0-----:R-:W-:-:S03]  /*0040*/  I2FP.F32.S32 R0, R2 ;  /* 0x0000000200007245 */ /* 0x001fc60000201400 */
[----:B------:R-:W-:Y:S02]  /*0050*/  FFMA R2, R5, -R4, 1 ;  /* 0x3f80000005027423 */ /* 0x000fe40000000804 */
[----:B------:R-:W-:Y:S02]  /*0060*/  FFMA R0, R0, R3, -1.4999999020659515736e-09 ;  /* 0xb0ce288e00007423 */ /* 0x000fe40000000003 */
[----:B------:R-:W-:Y:S02]  /*0070*/  FFMA R3, R2, R5, 2.00000000000000000000e+09 ;  /* 0x4eee6b2802037423 */ /* 0x000fe40000000005 */
[----:B------:R-:W0:Y:S02]  /*0080*/  FCHK P0, R0, 4.9999998585903426829e-10 ;  /* 0x3009705f00007902 */ /* 0x000e240000000000 */
[----:B------:R-:W-:-:S04]  /*0090*/  FFMA R2, R0, R3, RZ ;  /* 0x0000000300027223 */ /* 0x000fc800000000ff */
[----:B------:R-:W-:-:S04]  /*00a0*/  FFMA R4, R2, -4.9999998585903426829e-10, R0 ;  /* 0xb009705f02047823 */ /* 0x000fc80000000000 */
[----:B------:R-:W-:Y:S01]  /*00b0*/  FFMA R2, R3, R4, R2 ;  /* 0x0000000403027223 */ /* 0x000fe20000000002 */
[----:B0-----:R-:W-:Y:S06]  /*00c0*/  @!P0 BRA `(.L_x_0) ;  /* 0x00000000000c8947 */ /* 0x001fec0003800000 */
[----:B------:R-:W-:-:S07]  /*00d0*/  MOV R2, 0xf0 ;  /* 0x000000f000027802 */ /* 0x000fce0000000f00 */
[----:B------:R-:W-:Y:S05]  /*00e0*/  CALL.REL.NOINC `($__internal_0_$__cuda_sm3x_div_rn_noftz_f32_slowpath) ;  /* 0x00000004004c7944 */ /* 0x000fea0003c00000 */
[----:B------:R-:W-:-:S07]  /*00f0*/  IMAD.MOV.U32 R2, RZ, RZ, R4 ;  /* 0x000000ffff027224 */ /* 0x000fce00078e0004 */
.L_x_0:
[----:B------:R-:W-:Y:S01]  /*0100*/  FSETP.NEU.AND P0, PT, R2, 1, PT ;  /* 0x3f8000000200780b */ /* 0x000fe20003f0d000 */
[----:B------:R-:W0:Y:S01]  /*0110*/  LDCU.64 UR4, c[0x0][0x358] ;  /* 0x00006b00ff0477ac */ /* 0x000e220008000a00 */
[----:B------:R-:W-:Y:S01]  /*0120*/  MOV R0, 0x3bbb989d ;  /* 0x3bbb989d00007802 */ /* 0x000fe20000000f00 */
[----:B------:R-:W-:Y:S01]  /*0130*/  IMAD.MOV.U32 R5, RZ, RZ, 0x3f800000 ;  /* 0x3f800000ff057424 */ /* 0x000fe200078e00ff */
[----:B------:R-:W-:-:S09]  /*0140*/  MOV R3, 0x437c0000 ;  /* 0x437c000000037802 */ /* 0x000fd20000000f00 */
[----:B------:R-:W-:Y:S05]  /*0150*/  @!P0 BRA `(.L_x_1) ;  /* 0x0000000400048947 */ /* 0x000fea0003800000 */
[----:B------:R-:W-:-:S13]  /*0160*/  FSETP.NAN.AND P0, PT, |R2|, |R2|, PT ;  /* 0x400000020200720b */ /* 0x000fda0003f08200 */
[----:B------:R-:W-:Y:S01]  /*0170*/  @P0 FADD R5, R2, 2 ;  /* 0x4000000002050421 */ /* 0x000fe20000000000 */
[----:B------:R-:W-:Y:S06]  /*0180*/  @P0 BRA `(.L_x_1) ;  /* 0x0000000000f80947 */ /* 0x000fec0003800000 */
[C---:B------:R-:W-:Y:S01]  /*0190*/  FMUL R5, |R2|.reuse, 16777216 ;  /* 0x4b80000002057820 */ /* 0x040fe20000400200 */
[----:B------:R-:W-:Y:S01]  /*01a0*/  FSETP.GEU.AND P0, PT, |R2|, 1.175494350822287508e-38, PT ;  /* 0x008000000200780b */ /* 0x000fe20003f0e200 */
[----:B------:R-:W-:-:S03]  /*01b0*/  IMAD.MOV.U32 R10, RZ, RZ, 0x3a2c32e4 ;  /* 0x3a2c32e4ff0a7424 */ /* 0x000fc600078e00ff */
[----:B------:R-:W-:-:S04]  /*01c0*/  FSEL R5, R5, |R2|, !P0 ;  /* 0x4000000205057208 */ /* 0x000fc80004000000 */
[----:B------:R-:W-:-:S04]  /*01d0*/  IADD3 R4, PT, PT, R5, -0x3f3504f3, RZ ;  /* 0xc0cafb0d05047810 */ /* 0x000fc80007ffe0ff */
[----:B------:R-:W-:-:S04]  /*01e0*/  LOP3.LUT R4, R4, 0xff800000, RZ, 0xc0, !PT ;  /* 0xff80000004047812 */ /* 0x000fc800078ec0ff */
[-C--:B------:R-:W-:Y:S02]  /*01f0*/  IADD3 R5, PT, PT, R5, -R4.reuse, RZ ;  /* 0x8000000405057210 */ /* 0x080fe40007ffe0ff */
[----:B------:R-:W-:-:S03]  /*0200*/  I2FP.F32.S32 R4, R4 ;  /* 0x0000000400047245 */ /* 0x000fc60000201400 */
[C---:B------:R-:W-:Y:S01]  /*0210*/  FADD R7, R5.reuse, 1 ;  /* 0x3f80000005077421 */ /* 0x040fe20000000000 */
[----:B------:R-:W-:Y:S01]  /*0220*/  FADD R6, R5, -1 ;  /* 0xbf80000005067421 */ /* 0x000fe20000000000 */
[----:B------:R-:W-:Y:S02]  /*0230*/  FSEL R5, RZ, -24, P0 ;  /* 0xc1c00000ff057808 */ /* 0x000fe40000000000 */
[----:B------:R-:W-:Y:S01]  /*0240*/  FSETP.NEU.AND P0, PT, |R2|, +INF , PT ;  /* 0x7f8000000200780b */ /* 0x000fe20003f0d200 */
[----:B------:R-:W-:Y:S01]  /*0250*/  FADD R8, R6, R6 ;  /* 0x0000000606087221 */ /* 0x000fe20000000000 */
[----:B------:R-:W1:Y:S01]  /*0260*/  MUFU.RCP R7, R7 ;  /* 0x0000000700077308 */ /* 0x000e620000001000 */
[----:B------:R-:W-:Y:S01]  /*0270*/  FFMA R4, R4, 1.1920928955078125e-07, R5 ;  /* 0x3400000004047823 */ /* 0x000fe20000000005 */
[----:B------:R-:W-:-:S13]  /*0280*/  FSETP.NEU.AND P0, PT, R2, RZ, P0 ;  /* 0x000000ff0200720b */ /* 0x000fda000070d000 */
[----:B------:R-:W-:Y:S01]  /*0290*/  @!P0 FADD R2, R2, R2 ;  /* 0x0000000202028221 */ /* 0x000fe20000000000 */
[----:B-1----:R-:W-:-:S04]  /*02a0*/  FMUL R9, R7, R8 ;  /* 0x0000000807097220 */ /* 0x002fc80000400000 */
[----:B------:R-:W-:Y:S01]  /*02b0*/  FADD R8, R6, -R9 ;  /* 0x8000000906087221 */ /* 0x000fe20000000000 */
[CC--:B------:R-:W-:Y:S01]  /*02c0*/  FMUL R5, R9.reuse, R9.reuse ;  /* 0x0000000909057220 */ /* 0x0c0fe20000400000 */
[----:B------:R-:W-:Y:S02]  /*02d0*/  FFMA R13, R9, 1.4426950216293334961, R4 ;  /* 0x3fb8aa3b090d7823 */ /* 0x000fe40000000004 */
[----:B------:R-:W-:Y:S01]  /*02e0*/  FADD R11, R8, R8 ;  /* 0x00000008080b7221 */ /* 0x000fe20000000000 */
[C---:B------:R-:W-:Y:S01]  /*02f0*/  FFMA R8, R5.reuse, R10, 0.0032181653659790754318 ;  /* 0x3b52e7db05087423 */ /* 0x040fe2000000000a */
[----:B------:R-:W-:Y:S02]  /*0300*/  FADD R4, R4, -R13 ;  /* 0x8000000d04047221 */ /* 0x000fe40000000000 */
[----:B------:R-:W-:Y:S01]  /*0310*/  FFMA R6, R6, -R9, R11 ;  /* 0x8000000906067223 */ /* 0x000fe2000000000b */
[----:B------:R-:W-:Y:S01]  /*0320*/  FFMA R8, R5, R8, 0.018033718690276145935 ;  /* 0x3c93bb7305087423 */ /* 0x000fe20000000008 */
[----:B------:R-:W-:-:S02]  /*0330*/  FFMA R11, R9, 1.4426950216293334961, R4 ;  /* 0x3fb8aa3b090b7823 */ /* 0x000fc40000000004 */
[----:B------:R-:W-:Y:S01]  /*0340*/  FMUL R6, R7, R6 ;  /* 0x0000000607067220 */ /* 0x000fe20000400000 */
[----:B------:R-:W-:-:S03]  /*0350*/  FFMA R8, R5, R8, 0.12022458761930465698 ;  /* 0x3df6384f05087423 */ /* 0x000fc60000000008 */
[----:B------:R-:W-:Y:S01]  /*0360*/  FFMA R4, R6, 1.4426950216293334961, R11 ;  /* 0x3fb8aa3b06047823 */ /* 0x000fe2000000000b */
[----:B------:R-:W-:-:S03]  /*0370*/  FMUL R8, R5, R8 ;  /* 0x0000000805087220 */ /* 0x000fc60000400000 */
[----:B------:R-:W-:Y:S01]  /*0380*/  FFMA R7, R9, 1.9251366722983220825e-08, R4 ;  /* 0x32a55e3409077823 */ /* 0x000fe20000000004 */
[----:B------:R-:W-:-:S04]  /*0390*/  FMUL R5, R8, 3 ;  /* 0x4040000008057820 */ /* 0x000fc80000400000 */
[----:B------:R-:W-:Y:S01]  /*03a0*/  FFMA R5, R6, R5, R7 ;  /* 0x0000000506057223 */ /* 0x000fe20000000007 */
[----:B------:R-:W-:-:S03]  /*03b0*/  HFMA2 R7, -RZ, RZ, 0.64013671875, -15.109375 ;  /* 0x391fcb8eff077431 */ /* 0x000fc600000001ff */
[----:B------:R-:W-:-:S04]  /*03c0*/  FFMA R8, R9, R8, R5 ;  /* 0x0000000809087223 */ /* 0x000fc80000000005 */
[----:B------:R-:W-:-:S04]  /*03d0*/  FADD R4, R13, R8 ;  /* 0x000000080d047221 */ /* 0x000fc80000000000 */
[----:B------:R-:W-:Y:S01]  /*03e0*/  FMUL R5, R4, 2 ;  /* 0x4000000004057820 */ /* 0x000fe20000400000 */
[----:B------:R-:W-:-:S03]  /*03f0*/  FADD R13, -R13, R4 ;  /* 0x000000040d0d7221 */ /* 0x000fc60000000100 */
[----:B------:R-:W1:Y:S01]  /*0400*/  FRND R6, R5 ;  /* 0x0000000500067307 */ /* 0x000e620000201000 */
[----:B------:R-:W-:Y:S01]  /*0410*/  FADD R13, R8, -R13 ;  /* 0x8000000d080d7221 */ /* 0x000fe20000000000 */
[----:B------:R-:W-:Y:S01]  /*0420*/  FFMA R4, R4, 2, -R5 ;  /* 0x4000000004047823 */ /* 0x000fe20000000805 */
[----:B------:R-:W-:-:S03]  /*0430*/  FSETP.GT.AND P2, PT, |R5|, 152, PT ;  /* 0x431800000500780b */ /* 0x000fc60003f44200 */
[----:B------:R-:W-:Y:S01]  /*0440*/  FFMA R13, R13, 2, R4 ;  /* 0x400000000d0d7823 */ /* 0x000fe20000000004 */
[----:B-1----:R-:W-:Y:S01]  /*0450*/  FADD R4, R5, -R6 ;  /* 0x8000000605047221 */ /* 0x002fe20000000000 */
[----:B------:R-:W-:-:S03]  /*0460*/  FSETP.GT.AND P1, PT, R6, RZ, PT ;  /* 0x000000ff0600720b */ /* 0x000fc60003f24000 */
[----:B------:R-:W-:Y:S01]  /*0470*/  FADD R4, R4, R13 ;  /* 0x0000000d04047221 */ /* 0x000fe20000000000 */
[----:B------:R-:W-:Y:S02]  /*0480*/  SEL R6, RZ, 0x83000000, P1 ;  /* 0x83000000ff067807 */ /* 0x000fe40000800000 */
[----:B------:R-:W-:Y:S01]  /*0490*/  FSETP.GEU.AND P1, PT, R5, RZ, PT ;  /* 0x000000ff0500720b */ /* 0x000fe20003f2e000 */
[----:B------:R-:W-:Y:S01]  /*04a0*/  FFMA R7, R4, R7, 0.0013391353422775864601 ;  /* 0x3aaf85ed04077423 */ /* 0x000fe20000000007 */
[----:B------:R-:W-:-:S03]  /*04b0*/  IADD3 R8, PT, PT, R6, 0x7f000000, RZ ;  /* 0x7f00000006087810 */ /* 0x000fc60007ffe0ff */
[C---:B------:R-:W-:Y:S02]  /*04c0*/  FFMA R9, R4.reuse, R7, 0.0096188392490148544312 ;  /* 0x3c1d985604097423 */ /* 0x040fe40000000007 */
[----:B------:R1:W2:Y:S02]  /*04d0*/  F2I.NTZ R7, R5 ;  /* 0x0000000500077305 */ /* 0x0002a40000203100 */
[----:B------:R-:W-:-:S04]  /*04e0*/  FFMA R9, R4, R9, 0.055503588169813156128 ;  /* 0x3d6357bb04097423 */ /* 0x000fc80000000009 */
[----:B------:R-:W-:Y:S01]  /*04f0*/  FFMA R9, R4, R9, 0.24022644758224487305 ;  /* 0x3e75fdec04097423 */ /* 0x000fe20000000009 */
[----:B-1----:R-:W-:-:S03]  /*0500*/  FSEL R5, RZ, +INF , !P1 ;  /* 0x7f800000ff057808 */ /* 0x002fc60004800000 */
[----:B------:R-:W-:-:S04]  /*0510*/  FFMA R9, R4, R9, 0.69314718246459960938 ;  /* 0x3f31721804097423 */ /* 0x000fc80000000009 */
[----:B------:R-:W-:Y:S01]  /*0520*/  FFMA R9, R4, R9, 1 ;  /* 0x3f80000004097423 */ /* 0x000fe20000000009 */
[----:B--2---:R-:W-:-:S03]  /*0530*/  IMAD R7, R7, 0x800000, -R6 ;  /* 0x0080000007077824 */ /* 0x004fc600078e0a06 */
[----:B------:R-:W-:-:S04]  /*0540*/  FMUL R8, R8, R9 ;  /* 0x0000000908087220 */ /* 0x000fc80000400000 */
[----:B------:R-:W-:Y:S01]  /*0550*/  @!P2 FMUL R5, R7, R8 ;  /* 0x000000080705a220 */ /* 0x000fe20000400000 */
[----:B------:R-:W-:-:S07]  /*0560*/  @!P0 LOP3.LUT R5, R2, 0x7fffffff, RZ, 0xc0, !PT ;  /* 0x7fffffff02058812 */ /* 0x000fce00078ec0ff */
.L_x_1:
[----:B------:R-:W-:-:S04]  /*0570*/  FFMA.SAT R0, R5, -R0, 0.5 ;  /* 0x3f00000005007423 */ /* 0x000fc80000002800 */
[----:B------:R-:W-:-:S04]  /*0580*/  FFMA.RM R0, R0, R3, 12582913 ;  /* 0x4b40000100007423 */ /* 0x000fc80000004003 */
[C---:B------:R-:W-:Y:S01]  /*0590*/  FADD R2, R0.reuse, -12583039 ;  /* 0xcb40007f00027421 */ /* 0x040fe20000000000 */
[----:B------:R-:W-:-:S03]  /*05a0*/  SHF.L.U32 R0, R0, 0x17, RZ ;  /* 0x0000001700007819 */ /* 0x000fc600000006ff */
[----:B------:R-:W-:-:S04]  /*05b0*/  FFMA R2, R5, -1.4426950216293334961, -R2 ;  /* 0xbfb8aa3b05027823 */ /* 0x000fc80000000802 */
[----:B------:R-:W-:Y:S02]  /*05c0*/  FFMA R5, R5, -1.925963033500011079e-08, R2 ;  /* 0xb2a5706005057823 */ /* 0x000fe40000000002 */
[----:B------:R-:W0:Y:S04]  /*05d0*/  LDC.64 R2, c[0x0][0x388] ;  /* 0x0000e200ff027b82 */ /* 0x000e280000000a00 */
[----:B------:R-:W1:Y:S02]  /*05e0*/  MUFU.EX2 R5, R5 ;  /* 0x0000000500057308 */ /* 0x000e640000000800 */
[----:B-1----:R-:W-:-:S05]  /*05f0*/  FMUL R7, R0, R5 ;  /* 0x0000000500077220 */ /* 0x002fca0000400000 */
[----:B0-----:R-:W-:Y:S01]  /*0600*/  STG.E desc[UR4][R2.64], R7 ;  /* 0x0000000702007986 */ /* 0x001fe2000c101904 */
[----:B------:R-:W-:Y:S05]  /*0610*/  EXIT ;  /* 0x000000000000794d */ /* 0x000fea0003800000 */
        .weak           $__internal_0_$__cuda_sm3x_div_rn_noftz_f32_slowpath
        .type           $__internal_0_$__cuda_sm3x_div_rn_noftz_f32_slowpath,@function
        .size           $__internal_0_$__cuda_sm3x_div_rn_noftz_f32_slowpath,(.L_x_11 - $__internal_0_$__cuda_sm3x_div_rn_noftz_f32_slowpath)
$__internal_0_$__cuda_sm3x_div_rn_noftz_f32_slowpath:
[----:B------:R-:W-:Y:S02]  /*0620*/  SHF.R.U32.HI R3, RZ, 0x17, R0 ;  /* 0x00000017ff037819 */ /* 0x000fe40000011600 */
[----:B------:R-:W-:Y:S02]  /*0630*/  MOV R4, R0 ;  /* 0x0000000000047202 */ /* 0x000fe40000000f00 */
[----:B------:R-:W-:-:S04]  /*0640*/  LOP3.LUT R3, R3, 0xff, RZ, 0xc0, !PT ;  /* 0x000000ff03037812 */ /* 0x000fc800078ec0ff */
[----:B------:R-:W-:-:S04]  /*0650*/  IADD3 R6, PT, PT, R3, -0x1, RZ ;  /* 0xffffffff03067810 */ /* 0x000fc80007ffe0ff */
[----:B------:R-:W-:-:S13]  /*0660*/  ISETP.GT.U32.OR P0, PT, R6, 0xfd, !PT ;  /* 0x000000fd0600780c */ /* 0x000fda0007f04470 */
[----:B------:R-:W-:Y:S01]  /*0670*/  @!P0 IMAD.MOV.U32 R5, RZ, RZ, RZ ;  /* 0x000000ffff058224 */ /* 0x000fe200078e00ff */
[----:B------:R-:W-:Y:S06]  /*0680*/  @!P0 BRA `(.L_x_2) ;  /* 0x00000000003c8947 */ /* 0x000fec0003800000 */
[----:B------:R-:W-:-:S13]  /*0690*/  FSETP.GTU.FTZ.AND P0, PT, |R0|, +INF , PT ;  /* 0x7f8000000000780b */ /* 0x000fda0003f1c200 */
[----:B------:R-:W-:Y:S05]  /*06a0*/  @P0 BRA `(.L_x_3) ;  /* 0x0000000400280947 */ /* 0x000fea0003800000 */
[----:B------:R-:W-:-:S05]  /*06b0*/  HFMA2 R5, -RZ, RZ, 0.1260986328125, 8952 ;  /* 0x3009705fff057431 */ /* 0x000fca00000001ff */
[----:B------:R-:W-:-:S13]  /*06c0*/  LOP3.LUT P0, RZ, R5, 0x7fffffff, R4, 0xc8, !PT ;  /* 0x7fffffff05ff7812 */ /* 0x000fda000780c804 */
[----:B------:R-:W-:Y:S05]  /*06d0*/  @!P0 BRA `(.L_x_4) ;  /* 0x0000000400148947 */ /* 0x000fea0003800000 */
[----:B------:R-:W-:-:S13]  /*06e0*/  LOP3.LUT P0, RZ, R4, 0x7fffffff, RZ, 0xc0, !PT ;  /* 0x7fffffff04ff7812 */ /* 0x000fda000780c0ff */
[----:B------:R-:W-:Y:S05]  /*06f0*/  @!P0 BRA `(.L_x_5) ;  /* 0x0000000400048947 */ /* 0x000fea0003800000 */
[----:B------:R-:W-:Y:S02]  /*0700*/  FSETP.NEU.FTZ.AND P0, PT, |R0|, +INF , PT ;  /* 0x7f8000000000780b */ /* 0x000fe40003f1d200 */
[----:B------:R-:W-:-:S04]  /*0710*/  LOP3.LUT P1, RZ, R5, 0x7fffffff, RZ, 0xc0, !PT ;  /* 0x7fffffff05ff7812 */ /* 0x000fc8000782c0ff */
[----:B------:R-:W-:-:S13]  /*0720*/  PLOP3.LUT P0, PT, P0, P1, PT, 0x2f, 0xf2 ;  /* 0x0000000000f2781c */ /* 0x000fda0000702577 */
[----:B------:R-:W-:Y:S05]  /*0730*/  @P0 BRA `(.L_x_6) ;  /* 0x0000000000e80947 */ /* 0x000fea0003800000 */
[----:B------:R-:W-:-:S13]  /*0740*/  ISETP.GE.AND P0, PT, R6, RZ, PT ;  /* 0x000000ff0600720c */ /* 0x000fda0003f06270 */
[----:B------:R-:W-:Y:S01]  /*0750*/  @P0 MOV R5, RZ ;  /* 0x000000ff00050202 */ /* 0x000fe20000000f00 */
[----:B------:R-:W-:Y:S01]  /*0760*/  @!P0 FFMA R4, R0, 1.84467440737095516160e+19, RZ ;  /* 0x5f80000000048823 */ /* 0x000fe200000000ff */
[----:B------:R-:W-:-:S07]  /*0770*/  @!P0 MOV R5, 0xffffffc0 ;  /* 0xffffffc000058802 */ /* 0x000fce0000000f00 */
.L_x_2:
[----:B------:R-:W-:Y:S01]  /*0780*/  UMOV UR4, 0x3009705f ;  /* 0x3009705f00047882 */ /* 0x000fe20000000000 */
[----:B------:R-:W-:Y:S01]  /*0790*/  VIADD R3, R3, 0xffffff81 ;  /* 0xffffff8103037836 */ /* 0x000fe20000000000 */
[----:B------:R-:W-:-:S03]  /*07a0*/  UIADD3 UR4, UPT, UPT, UR4, 0xf800000, URZ ;  /* 0x0f80000004047890 */ /* 0x000fc6000fffe0ff */
[----:B------:R-:W-:Y:S01]  /*07b0*/  IMAD R0, R3, -0x800000, R4 ;  /* 0xff80000003007824 */ /* 0x000fe200078e0204 */
[----:B------:R-:W-:Y:S02]  /*07c0*/  IADD3 R5, PT, PT, R5, 0x1f, R3 ;  /* 0x0000001f05057810 */ /* 0x000fe40007ffe003 */
[----:B------:R-:W-:-:S03]  /*07d0*/  FADD.FTZ R7, -RZ, -UR4 ;  /* 0x80000004ff077e21 */ /* 0x000fc60008010100 */
[----:B------:R-:W0:Y:S02]  /*07e0*/  MUFU.RCP R6, UR4 ;  /* 0x0000000400067d08 */ /* 0x000e240008001000 */
[----:B0-----:R-:W-:-:S04]  /*07f0*/  FFMA R9, R6, R7, 1 ;  /* 0x3f80000006097423 */ /* 0x001fc80000000007 */
[----:B------:R-:W-:-:S04]  /*0800*/  FFMA R9, R6, R9, R6 ;  /* 0x0000000906097223 */ /* 0x000fc80000000006 */
[----:B------:R-:W-:-:S04]  /*0810*/  FFMA R4, R0, R9, RZ ;  /* 0x0000000900047223 */ /* 0x000fc800000000ff */
[----:B------:R-:W-:-:S04]  /*0820*/  FFMA R6, R7, R4, R0 ;  /* 0x0000000407067223 */ /* 0x000fc80000000000 */
[----:B------:R-:W-:-:S04]  /*0830*/  FFMA R6, R9, R6, R4 ;  /* 0x0000000609067223 */ /* 0x000fc80000000004 */
[----:B------:R-:W-:-:S04]  /*0840*/  FFMA R7, R7, R6, R0 ;  /* 0x0000000607077223 */ /* 0x000fc80000000000 */
[----:B------:R-:W-:-:S05]  /*0850*/  FFMA R4, R9, R7, R6 ;  /* 0x0000000709047223 */ /* 0x000fca0000000006 */
[----:B------:R-:W-:-:S04]  /*0860*/  SHF.R.U32.HI R0, RZ, 0x17, R4 ;  /* 0x00000017ff007819 */ /* 0x000fc80000011604 */
[----:B------:R-:W-:-:S04]  /*0870*/  LOP3.LUT R0, R0, 0xff, RZ, 0xc0, !PT ;  /* 0x000000ff00007812 */ /* 0x000fc800078ec0ff */
[----:B------:R-:W-:-:S04]  /*0880*/  IADD3 R8, PT, PT, R0, R5, RZ ;  /* 0x0000000500087210 */ /* 0x000fc80007ffe0ff */
[----:B------:R-:W-:-:S04]  /*0890*/  IADD3 R0, PT, PT, R8, -0x1, RZ ;  /* 0xffffffff08007810 */ /* 0x000fc80007ffe0ff */
[----:B------:R-:W-:-:S13]  /*08a0*/  ISETP.GE.U32.AND P0, PT, R0, 0xfe, PT ;  /* 0x000000fe0000780c */ /* 0x000fda0003f06070 */
[----:B------:R-:W-:Y:S05]  /*08b0*/  @!P0 BRA `(.L_x_7) ;  /* 0x0000000000808947 */ /* 0x000fea0003800000 */
[----:B------:R-:W-:-:S13]  /*08c0*/  ISETP.GT.AND P0, PT, R8, 0xfe, PT ;  /* 0x000000fe0800780c */ /* 0x000fda0003f04270 */
[----:B------:R-:W-:Y:S05]  /*08d0*/  @P0 BRA `(.L_x_8) ;  /* 0x00000000006c0947 */ /* 0x000fea0003800000 */
[----:B------:R-:W-:-:S13]  /*08e0*/  ISETP.GE.AND P0, PT, R8, 0x1, PT ;  /* 0x000000010800780c */ /* 0x000fda0003f06270 */
[----:B------:R-:W-:Y:S05]  /*08f0*/  @P0 BRA `(.L_x_9) ;  /* 0x0000000000980947 */ /* 0x000fea0003800000 */
[----:B------:R-:W-:Y:S02]  /*0900*/  ISETP.GE.AND P0, PT, R8, -0x18, PT ;  /* 0xffffffe80800780c */ /* 0x000fe40003f06270 */
[----:B------:R-:W-:-:S11]  /*0910*/  LOP3.LUT R4, R4, 0x80000000, RZ, 0xc0, !PT ;  /* 0x8000000004047812 */ /* 0x000fd600078ec0ff */
[----:B------:R-:W-:Y:S05]  /*0920*/  @!P0 BRA `(.L_x_9) ;  /* 0x00000000008c8947 */ /* 0x000fea0003800000 */
[CC--:B------:R-:W-:Y:S01]  /*0930*/  FFMA.RZ R0, R9.reuse, R7.reuse, R6 ;  /* 0x0000000709007223 */ /* 0x0c0fe2000000c006 */
[----:B------:R-:W-:Y:S01]  /*0940*/  IMAD.MOV R5, RZ, RZ, -R8 ;  /* 0x000000ffff057224 */ /* 0x000fe200078e0a08 */
[C---:B------:R-:W-:Y:S02]  /*0950*/  ISETP.NE.AND P2, PT, R8.reuse, RZ, PT ;  /* 0x000000ff0800720c */ /* 0x040fe40003f45270 */
[----:B------:R-:W-:Y:S02]  /*0960*/  ISETP.NE.AND P1, PT, R8, RZ, PT ;  /* 0x000000ff0800720c */ /* 0x000fe40003f25270 */
[----:B------:R-:W-:Y:S01]  /*0970*/  LOP3.LUT R3, R0, 0x7fffff, RZ, 0xc0, !PT ;  /* 0x007fffff00037812 */ /* 0x000fe200078ec0ff */
[CCC-:B------:R-:W-:Y:S01]  /*0980*/  FFMA.RP R0, R9.reuse, R7.reuse, R6.reuse ;  /* 0x0000000709007223 */ /* 0x1c0fe20000008006 */
[----:B------:R-:W-:Y:S01]  /*0990*/  FFMA.RM R9, R9, R7, R6 ;  /* 0x0000000709097223 */ /* 0x000fe20000004006 */
[----:B------:R-:W-:Y:S02]  /*09a0*/  IADD3 R6, PT, PT, R8, 0x20, RZ ;  /* 0x0000002008067810 */ /* 0x000fe40007ffe0ff */
[----:B------:R-:W-:-:S02]  /*09b0*/  LOP3.LUT R3, R3, 0x800000, RZ, 0xfc, !PT ;  /* 0x0080000003037812 */ /* 0x000fc400078efcff */
[----:B------:R-:W-:Y:S02]  /*09c0*/  FSETP.NEU.FTZ.AND P0, PT, R0, R9, PT ;  /* 0x000000090000720b */ /* 0x000fe40003f1d000 */
[----:B------:R-:W-:Y:S02]  /*09d0*/  SHF.L.U32 R6, R3, R6, RZ ;  /* 0x0000000603067219 */ /* 0x000fe400000006ff */
[----:B------:R-:W-:Y:S02]  /*09e0*/  SEL R0, R5, RZ, P2 ;  /* 0x000000ff05007207 */ /* 0x000fe40001000000 */
[----:B------:R-:W-:Y:S02]  /*09f0*/  ISETP.NE.AND P1, PT, R6, RZ, P1 ;  /* 0x000000ff0600720c */ /* 0x000fe40000f25270 */
[----:B------:R-:W-:Y:S02]  /*0a00*/  SHF.R.U32.HI R0, RZ, R0, R3 ;  /* 0x00000000ff007219 */ /* 0x000fe40000011603 */
[----:B------:R-:W-:-:S02]  /*0a10*/  PLOP3.LUT P0, PT, P0, P1, PT, 0xf8, 0x8f ;  /* 0x00000000008f781c */ /* 0x000fc40000703f70 */
[----:B------:R-:W-:Y:S02]  /*0a20*/  SHF.R.U32.HI R6, RZ, 0x1, R0 ;  /* 0x00000001ff067819 */ /* 0x000fe40000011600 */
[----:B------:R-:W-:-:S04]  /*0a30*/  SEL R3, RZ, 0x1, !P0 ;  /* 0x00000001ff037807 */ /* 0x000fc80004000000 */
[----:B------:R-:W-:-:S04]  /*0a40*/  LOP3.LUT R3, R3, 0x1, R6, 0xf8, !PT ;  /* 0x0000000103037812 */ /* 0x000fc800078ef806 */
[----:B------:R-:W-:-:S04]  /*0a50*/  LOP3.LUT R3, R3, R0, RZ, 0xc0, !PT ;  /* 0x0000000003037212 */ /* 0x000fc800078ec0ff */
[----:B------:R-:W-:-:S04]  /*0a60*/  IADD3 R3, PT, PT, R6, R3, RZ ;  /* 0x0000000306037210 */ /* 0x000fc80007ffe0ff */
[----:B------:R-:W-:Y:S01]  /*0a70*/  LOP3.LUT R4, R3, R4, RZ, 0xfc, !PT ;  /* 0x0000000403047212 */ /* 0x000fe200078efcff */
[----:B------:R-:W-:Y:S06]  /*0a80*/  BRA `(.L_x_9) ;  /* 0x0000000000347947 */ /* 0x000fec0003800000 */
.L_x_8:
[----:B------:R-:W-:-:S04]  /*0a90*/  LOP3.LUT R4, R4, 0x80000000, RZ, 0xc0, !PT ;  /* 0x8000000004047812 */ /* 0x000fc800078ec0ff */
[----:B------:R-:W-:Y:S01]  /*0aa0*/  LOP3.LUT R4, R4, 0x7f800000, RZ, 0xfc, !PT ;  /* 0x7f80000004047812 */ /* 0x000fe200078efcff */
[----:B------:R-:W-:Y:S06]  /*0ab0*/  BRA `(.L_x_9) ;  /* 0x0000000000287947 */ /* 0x000fec0003800000 */
.L_x_7:
[----:B------:R-:W-:Y:S01]  /*0ac0*/  LEA R4, R5, R4, 0x17 ;  /* 0x0000000405047211 */ /* 0x000fe200078eb8ff */
[----:B------:R-:W-:Y:S06]  /*0ad0*/  BRA `(.L_x_9) ;  /* 0x0000000000207947 */ /* 0x000fec0003800000 */
.L_x_6:
[----:B------:R-:W-:-:S04]  /*0ae0*/  LOP3.LUT R4, R5, 0x80000000, R4, 0x48, !PT ;  /* 0x8000000005047812 */ /* 0x000fc800078e4804 */
[----:B------:R-:W-:Y:S01]  /*0af0*/  LOP3.LUT R4, R4, 0x7f800000, RZ, 0xfc, !PT ;  /* 0x7f80000004047812 */ /* 0x000fe200078efcff */
[----:B------:R-:W-:Y:S06]  /*0b00*/  BRA `(.L_x_9) ;  /* 0x0000000000147947 */ /* 0x000fec0003800000 */
.L_x_5:
[----:B------:R-:W-:Y:S01]  /*0b10*/  LOP3.LUT R4, R5, 0x80000000, R4, 0x48, !PT ;  /* 0x8000000005047812 */ /* 0x000fe200078e4804 */
[----:B------:R-:W-:Y:S06]  /*0b20*/  BRA `(.L_x_9) ;  /* 0x00000000000c7947 */ /* 0x000fec0003800000 */
.L_x_4:
[----:B------:R-:W0:Y:S01]  /*0b30*/  MUFU.RSQ R4, -QNAN ;  /* 0xffc0000000047908 */ /* 0x000e220000001400 */
[----:B------:R-:W-:Y:S05]  /*0b40*/  BRA `(.L_x_9) ;  /* 0x0000000000047947 */ /* 0x000fea0003800000 */
.L_x_3:
[----:B------:R-:W-:-:S07]  /*0b50*/  FADD.FTZ R4, R0, 4.9999998585903426829e-10 ;  /* 0x3009705f00047421 */ /* 0x000fce0000010000 */
.L_x_9:
[----:B------:R-:W-:-:S04]  /*0b60*/  HFMA2 R3, -RZ, RZ, 0, 0 ;  /* 0x00000000ff037431 */ /* 0x000fc800000001ff */
[----:B0-----:R-:W-:Y:S05]  /*0b70*/  RET.REL.NODEC R2 `(_Z14src_cmp_kernelifPfi) ;  /* 0xfffffff402207950 */ /* 0x001fea0003c3ffff */
.L_x_10:
[----:B------:R-:W-:-:S00]  /*0b80*/  BRA `(.L_x_10) ;  /* 0xfffffffc00fc7947 */ /* 0x000fc0000383ffff */
[----:B------:R-:W-:-:S00]  /*0b90*/  NOP ;  /* 0x0000000000007918 */ /* 0x000fc00000000000 */
        /* <DEDUP_REMOVED lines=14> */
.L_x_11:


//--------------------- .nv.shared.reserved.0     --------------------------
	.section	.nv.shared.reserved.0,"aw",@nobits
	.weak		__nv_reservedSMEM_offset_0_alias
	.size		__nv_reservedSMEM_offset_0_alias, 0, 64
	.other		__nv_reservedSMEM_offset_0_alias,@"STO_CUDA_RESERVED_SHARED STV_DEFAULT"
__nv_reservedSMEM_offset_0_alias:
	.zero		0
	.zero		64


//--------------------- .nv.constant0._Z14src_cmp_kernelifPfi --------------------------
	.section	.nv.constant0._Z14src_cmp_kernelifPfi,"a",@progbits
	.sectionflags	@""
	.align	4
.nv.constant0._Z14src_cmp_kernelifPfi:
	.zero		916


//--------------------- SYMBOLS --------------------------

	.type		.nv.reservedSmem.offset0,@object
	.size		.nv.reservedSmem.offset0,0x4
